	.headerflags	@"EF_CUDA_TEXMODE_UNIFIED EF_CUDA_64BIT_ADDRESS EF_CUDA_ACCELERATORS EF_CUDA_SM90 EF_CUDA_VIRTUAL_SM(EF_CUDA_SM90)"
	.elftype	@"ET_EXEC"


//--------------------- .nv.info                  --------------------------
	.section	.nv.info,"",@"SHT_CUDA_INFO"
	.align	4


	//----- nvinfo : EIATTR_REGCOUNT
	.align		4
        /*0000*/ 	.byte	0x04, 0x2f
        /*0002*/ 	.short	(.L_2 - .L_1)
	.align		4
.L_1:
        /*0004*/ 	.word	index@(triton_poi_fused_add_native_layer_norm_8)
        /*0008*/ 	.word	0x0000001d


	//----- nvinfo : EIATTR_MIN_STACK_SIZE
	.align		4
.L_2:
        /*000c*/ 	.byte	0x04, 0x12
        /*000e*/ 	.short	(.L_4 - .L_3)
	.align		4
.L_3:
        /*0010*/ 	.word	index@(triton_poi_fused_add_native_layer_norm_8)
        /*0014*/ 	.word	0x00000000


	//----- nvinfo : EIATTR_FRAME_SIZE
	.align		4
.L_4:
        /*0018*/ 	.byte	0x04, 0x11
        /*001a*/ 	.short	(.L_6 - .L_5)
	.align		4
.L_5:
        /*001c*/ 	.word	index@(triton_poi_fused_add_native_layer_norm_8)
        /*0020*/ 	.word	0x00000000


	//----- nvinfo : EIATTR_MIN_STACK_SIZE
	.align		4
.L_6:
        /*0024*/ 	.byte	0x04, 0x12
        /*0026*/ 	.short	(.L_8 - .L_7)
	.align		4
.L_7:
        /*0028*/ 	.word	index@(triton_poi_fused_add_native_layer_norm_8)
        /*002c*/ 	.word	0x00000000
.L_8:


//--------------------- .nv.info.triton_poi_fused_add_native_layer_norm_8 --------------------------
	.section	.nv.info.triton_poi_fused_add_native_layer_norm_8,"",@"SHT_CUDA_INFO"
	.sectionflags	@""
	.align	4


	//----- nvinfo : EIATTR_CUDA_API_VERSION
	.align		4
        /*0000*/ 	.byte	0x04, 0x37
        /*0002*/ 	.short	(.L_10 - .L_9)
.L_9:
        /*0004*/ 	.word	0x0000007c


	//----- nvinfo : EIATTR_KPARAM_INFO
	.align		4
.L_10:
        /*0008*/ 	.byte	0x04, 0x17
        /*000a*/ 	.short	(.L_12 - .L_11)
.L_11:
        /*000c*/ 	.word	0x00000000
        /*0010*/ 	.short	0x0008
        /*0012*/ 	.short	0x0040
        /*0014*/ 	.byte	0x00, 0xf0, 0x11, 0x00


	//----- nvinfo : EIATTR_KPARAM_INFO
	.align		4
.L_12:
        /*0018*/ 	.byte	0x04, 0x17
        /*001a*/ 	.short	(.L_14 - .L_13)
.L_13:
        /*001c*/ 	.word	0x00000000
        /*0020*/ 	.short	0x0007
        /*0022*/ 	.short	0x0038
        /*0024*/ 	.byte	0x00, 0xf4, 0x21, 0x00


	//----- nvinfo : EIATTR_KPARAM_INFO
	.align		4
.L_14:
        /*0028*/ 	.byte	0x04, 0x17
        /*002a*/ 	.short	(.L_16 - .L_15)
.L_15:
        /*002c*/ 	.word	0x00000000
        /*0030*/ 	.short	0x0006
        /*0032*/ 	.short	0x0030
        /*0034*/ 	.byte	0x00, 0xf4, 0x21, 0x00


	//----- nvinfo : EIATTR_KPARAM_INFO
	.align		4
.L_16:
        /*0038*/ 	.byte	0x04, 0x17
        /*003a*/ 	.short	(.L_18 - .L_17)
.L_17:
        /*003c*/ 	.word	0x00000000
        /*0040*/ 	.short	0x0005
        /*0042*/ 	.short	0x0028
        /*0044*/ 	.byte	0x00, 0xf4, 0x21, 0x00


	//----- nvinfo : EIATTR_KPARAM_INFO
	.align		4
.L_18:
        /*0048*/ 	.byte	0x04, 0x17
        /*004a*/ 	.short	(.L_20 - .L_19)
.L_19:
        /*004c*/ 	.word	0x00000000
        /*0050*/ 	.short	0x0004
        /*0052*/ 	.short	0x0020
        /*0054*/ 	.byte	0x00, 0xf4, 0x21, 0x00


	//----- nvinfo : EIATTR_KPARAM_INFO
	.align		4
.L_20:
        /*0058*/ 	.byte	0x04, 0x17
        /*005a*/ 	.short	(.L_22 - .L_21)
.L_21:
        /*005c*/ 	.word	0x00000000
        /*0060*/ 	.short	0x0003
        /*0062*/ 	.short	0x0018
        /*0064*/ 	.byte	0x00, 0xf4, 0x21, 0x00


	//----- nvinfo : EIATTR_KPARAM_INFO
	.align		4
.L_22:
        /*0068*/ 	.byte	0x04, 0x17
        /*006a*/ 	.short	(.L_24 - .L_23)
.L_23:
        /*006c*/ 	.word	0x00000000
        /*0070*/ 	.short	0x0002
        /*0072*/ 	.short	0x0010
        /*0074*/ 	.byte	0x00, 0xf4, 0x21, 0x00


	//----- nvinfo : EIATTR_KPARAM_INFO
	.align		4
.L_24:
        /*0078*/ 	.byte	0x04, 0x17
        /*007a*/ 	.short	(.L_26 - .L_25)
.L_25:
        /*007c*/ 	.word	0x00000000
        /*0080*/ 	.short	0x0001
        /*0082*/ 	.short	0x0008
        /*0084*/ 	.byte	0x00, 0xf4, 0x21, 0x00


	//----- nvinfo : EIATTR_KPARAM_INFO
	.align		4
.L_26:
        /*0088*/ 	.byte	0x04, 0x17
        /*008a*/ 	.short	(.L_28 - .L_27)
.L_27:
        /*008c*/ 	.word	0x00000000
        /*0090*/ 	.short	0x0000
        /*0092*/ 	.short	0x0000
        /*0094*/ 	.byte	0x00, 0xf4, 0x21, 0x00


	//----- nvinfo : EIATTR_SPARSE_MMA_MASK
	.align		4
.L_28:
        /*0098*/ 	.byte	0x03, 0x50
        /*009a*/ 	.short	0x0000


	//----- nvinfo : EIATTR_MAXREG_COUNT
	.align		4
        /*009c*/ 	.byte	0x03, 0x1b
        /*009e*/ 	.short	0x00ff


	//----- nvinfo : EIATTR_EXIT_INSTR_OFFSETS
	.align		4
        /*00a0*/ 	.byte	0x04, 0x1c
        /*00a2*/ 	.short	(.L_30 - .L_29)


	//   ....[0]....
.L_29:
        /*00a4*/ 	.word	0x000003c0


	//   ....[1]....
        /*00a8*/ 	.word	0x000003e0


	//----- nvinfo : EIATTR_REQNTID
	.align		4
.L_30:
        /*00ac*/ 	.byte	0x04, 0x10
        /*00ae*/ 	.short	(.L_32 - .L_31)
.L_31:
        /*00b0*/ 	.word	0x00000020
        /*00b4*/ 	.word	0x00000001
        /*00b8*/ 	.word	0x00000001


	//----- nvinfo : EIATTR_CBANK_PARAM_SIZE
	.align		4
.L_32:
        /*00bc*/ 	.byte	0x03, 0x19
        /*00be*/ 	.short	0x0044


	//----- nvinfo : EIATTR_PARAM_CBANK
	.align		4
        /*00c0*/ 	.byte	0x04, 0x0a
        /*00c2*/ 	.short	(.L_34 - .L_33)
	.align		4
.L_33:
        /*00c4*/ 	.word	index@(.nv.constant0.triton_poi_fused_add_native_layer_norm_8)
        /*00c8*/ 	.short	0x0210
        /*00ca*/ 	.short	0x0044


	//----- nvinfo : EIATTR_SW_WAR
	.align		4
.L_34:
        /*00cc*/ 	.byte	0x04, 0x36
        /*00ce*/ 	.short	(.L_36 - .L_35)
.L_35:
        /*00d0*/ 	.word	0x00000008
.L_36:


//--------------------- .nv.callgraph             --------------------------
	.section	.nv.callgraph,"",@"SHT_CUDA_CALLGRAPH"
	.align	4
	.sectionentsize	8
	.align		4
        /*0000*/ 	.word	0x00000000
	.align		4
        /*0004*/ 	.word	0xffffffff
	.align		4
        /*0008*/ 	.word	0x00000000
	.align		4
        /*000c*/ 	.word	0xfffffffe
	.align		4
        /*0010*/ 	.word	0x00000000
	.align		4
        /*0014*/ 	.word	0xfffffffd
	.align		4
        /*0018*/ 	.word	0x00000000
	.align		4
        /*001c*/ 	.word	0xfffffffc


//--------------------- .nv.constant4             --------------------------
	.section	.nv.constant4,"a",@progbits
	.align	8
	.align		8
.nv.constant4:
        /*0000*/ 	.dword	_$_str


//--------------------- .text.triton_poi_fused_add_native_layer_norm_8 --------------------------
	.section	.text.triton_poi_fused_add_native_layer_norm_8,"ax",@progbits
	.align	128
        .global         triton_poi_fused_add_native_layer_norm_8
        .type           triton_poi_fused_add_native_layer_norm_8,@function
        .size           triton_poi_fused_add_native_layer_norm_8,(.L_x_1 - triton_poi_fused_add_native_layer_norm_8)
        .other          triton_poi_fused_add_native_layer_norm_8,@"STO_CUDA_ENTRY STV_DEFAULT"
triton_poi_fused_add_native_layer_norm_8:
.text.triton_poi_fused_add_native_layer_norm_8:
[----:B------:R-:W0:Y:S01]  /*0000*/  LDC R1, c[0x0][0x28] ;  /* 0x00000a00ff017b82 */ /* 0x000e220000000800 */
[----:B------:R-:W1:Y:S07]  /*0010*/  S2R R0, SR_TID.X ;  /* 0x0000000000007919 */ /* 0x000e6e0000002100 */
[----:B------:R-:W2:Y:S01]  /*0020*/  LDC.64 R14, c[0x0][0x230] ;  /* 0x00008c00ff0e7b82 */ /* 0x000ea20000000a00 */
[----:B------:R-:W-:Y:S01]  /*0030*/  HFMA2.MMA R26, -RZ, RZ, 0, 0 ;  /* 0x00000000ff1a7435 */ /* 0x000fe200000001ff */
[----:B------:R-:W-:Y:S01]  /*0040*/  CS2R R24, SRZ ;  /* 0x0000000000187805 */ /* 0x000fe2000001ff00 */
[----:B------:R-:W3:Y:S01]  /*0050*/  S2R R3, SR_CTAID.X ;  /* 0x0000000000037919 */ /* 0x000ee20000002500 */
[----:B------:R-:W-:-:S04]  /*0060*/  ULDC.64 UR4, c[0x0][0x208] ;  /* 0x0000820000047ab9 */ /* 0x000fc80000000a00 */
[----:B------:R-:W4:Y:S08]  /*0070*/  LDC.64 R8, c[0x0][0x218] ;  /* 0x00008600ff087b82 */ /* 0x000f300000000a00 */
[----:B------:R-:W5:Y:S08]  /*0080*/  LDC.64 R10, c[0x0][0x220] ;  /* 0x00008800ff0a7b82 */ /* 0x000f700000000a00 */
[----:B------:R-:W5:Y:S01]  /*0090*/  LDC.64 R12, c[0x0][0x228] ;  /* 0x00008a00ff0c7b82 */ /* 0x000f620000000a00 */
[----:B-1----:R-:W-:-:S07]  /*00a0*/  SHF.L.U32 R0, R0, 0x1, RZ ;  /* 0x0000000100007819 */ /* 0x002fce00000006ff */
[----:B------:R-:W1:Y:S01]  /*00b0*/  LDC.64 R6, c[0x0][0x210] ;  /* 0x00008400ff067b82 */ /* 0x000e620000000a00 */
[----:B------:R-:W-:-:S04]  /*00c0*/  LOP3.LUT R0, R0, 0x3e, RZ, 0xc0, !PT ;  /* 0x0000003e00007812 */ /* 0x000fc800078ec0ff */
[----:B---3--:R-:W-:-:S03]  /*00d0*/  LEA R0, R3, R0, 0x6 ;  /* 0x0000000003007211 */ /* 0x008fc600078e30ff */
[----:B------:R-:W3:Y:S01]  /*00e0*/  LDC.64 R16, c[0x0][0x238] ;  /* 0x00008e00ff107b82 */ /* 0x000ee20000000a00 */
[----:B------:R-:W-:Y:S02]  /*00f0*/  SHF.R.S32.HI R3, RZ, 0x1f, R0 ;  /* 0x0000001fff037819 */ /* 0x000fe40000011400 */
[----:B------:R-:W-:Y:S02]  /*0100*/  ISETP.GE.AND P0, PT, R0, 0x40, PT ;  /* 0x000000400000780c */ /* 0x000fe40003f06270 */
[----:B------:R-:W-:-:S03]  /*0110*/  LEA.HI R3, R3, R0, RZ, 0x2 ;  /* 0x0000000003037211 */ /* 0x000fc600078f10ff */
[----:B------:R-:W3:Y:S01]  /*0120*/  LDC.64 R18, c[0x0][0x240] ;  /* 0x00009000ff127b82 */ /* 0x000ee20000000a00 */
[----:B------:R-:W-:Y:S02]  /*0130*/  SHF.R.S32.HI R21, RZ, 0x2, R3 ;  /* 0x00000002ff157819 */ /* 0x000fe40000011403 */
[----:B------:R-:W-:Y:S02]  /*0140*/  LOP3.LUT R5, R3, 0xfffffffc, RZ, 0xc0, !PT ;  /* 0xfffffffc03057812 */ /* 0x000fe400078ec0ff */
[----:B------:R-:W-:Y:S01]  /*0150*/  CS2R R2, SRZ ;  /* 0x0000000000027805 */ /* 0x000fe2000001ff00 */
[----:B--2---:R-:W-:Y:S01]  /*0160*/  IMAD.WIDE R14, R21, 0x4, R14 ;  /* 0x00000004150e7825 */ /* 0x004fe200078e020e */
[----:B------:R-:W-:Y:S02]  /*0170*/  IADD3 R23, R0, -R5, RZ ;  /* 0x8000000500177210 */ /* 0x000fe40007ffe0ff */
[----:B------:R-:W-:Y:S02]  /*0180*/  CS2R R4, SRZ ;  /* 0x0000000000047805 */ /* 0x000fe4000001ff00 */
[----:B------:R-:W2:Y:S01]  /*0190*/  @!P0 LDG.E.EL R25, desc[UR4][R14.64] ;  /* 0x000000040e198981 */ /* 0x000ea2000c2e1900 */
[----:B----4-:R-:W-:-:S03]  /*01a0*/  IMAD.WIDE R8, R0, 0x4, R8 ;  /* 0x0000000400087825 */ /* 0x010fc600078e0208 */
[----:B------:R3:W4:Y:S01]  /*01b0*/  @!P0 LDG.E.EL R26, desc[UR4][R14.64] ;  /* 0x000000040e1a8981 */ /* 0x000722000c2e1900 */
[----:B-----5:R-:W-:-:S03]  /*01c0*/  IMAD.WIDE R10, R23, 0x4, R10 ;  /* 0x00000004170a7825 */ /* 0x020fc600078e020a */
[----:B------:R-:W5:Y:S01]  /*01d0*/  @!P0 LDG.E.64 R2, desc[UR4][R8.64] ;  /* 0x0000000408028981 */ /* 0x000f62000c1e1b00 */
[----:B0-----:R-:W-:Y:S01]  /*01e0*/  IMAD.WIDE R12, R21, 0x4, R12 ;  /* 0x00000004150c7825 */ /* 0x001fe200078e020c */
[----:B------:R-:W-:Y:S02]  /*01f0*/  CS2R R20, SRZ ;  /* 0x0000000000147805 */ /* 0x000fe4000001ff00 */
[----:B------:R0:W5:Y:S01]  /*0200*/  @!P0 LDG.E.EL.64 R4, desc[UR4][R10.64] ;  /* 0x000000040a048981 */ /* 0x000162000c2e1b00 */
[----:B-1----:R-:W-:Y:S01]  /*0210*/  IMAD.WIDE R6, R0, 0x4, R6 ;  /* 0x0000000400067825 */ /* 0x002fe200078e0206 */
[----:B------:R-:W-:Y:S02]  /*0220*/  MOV R22, RZ ;  /* 0x000000ff00167202 */ /* 0x000fe40000000f00 */
[----:B------:R-:W5:Y:S04]  /*0230*/  @!P0 LDG.E.EL R24, desc[UR4][R12.64] ;  /* 0x000000040c188981 */ /* 0x000f68000c2e1900 */
[----:B------:R1:W5:Y:S01]  /*0240*/  @!P0 LDG.E.64 R20, desc[UR4][R6.64] ;  /* 0x0000000406148981 */ /* 0x000362000c1e1b00 */
[----:B---3--:R-:W-:Y:S01]  /*0250*/  IMAD.WIDE R14, R23, 0x4, R16 ;  /* 0x00000004170e7825 */ /* 0x008fe200078e0210 */
[----:B0-----:R-:W-:-:S02]  /*0260*/  CS2R R10, SRZ ;  /* 0x00000000000a7805 */ /* 0x001fc4000001ff00 */
[----:B------:R5:W3:Y:S01]  /*0270*/  @!P0 LDG.E.EL R22, desc[UR4][R12.64] ;  /* 0x000000040c168981 */ /* 0x000ae2000c2e1900 */
[----:B------:R-:W-:Y:S01]  /*0280*/  CS2R R16, SRZ ;  /* 0x0000000000107805 */ /* 0x000fe2000001ff00 */
[----:B------:R-:W-:Y:S02]  /*0290*/  IMAD.WIDE R8, R23, 0x4, R18 ;  /* 0x0000000417087825 */ /* 0x000fe400078e0212 */
[----:B------:R-:W3:Y:S01]  /*02a0*/  @!P0 LDG.E.EL.64 R10, desc[UR4][R14.64] ;  /* 0x000000040e0a8981 */ /* 0x000ee2000c2e1b00 */
[----:B-1----:R-:W0:Y:S03]  /*02b0*/  LDC.64 R6, c[0x0][0x248] ;  /* 0x00009200ff067b82 */ /* 0x002e260000000a00 */
[----:B------:R-:W3:Y:S01]  /*02c0*/  @!P0 LDG.E.EL.64 R16, desc[UR4][R8.64] ;  /* 0x0000000408108981 */ /* 0x000ee2000c2e1b00 */
[----:B--2---:R-:W-:Y:S01]  /*02d0*/  FADD R25, R25, 9.9999997473787516356e-06 ;  /* 0x3727c5ac19197421 */ /* 0x004fe20000000000 */
[----:B----4-:R-:W-:-:S05]  /*02e0*/  FADD R26, R26, 9.9999997473787516356e-06 ;  /* 0x3727c5ac1a1a7421 */ /* 0x010fca0000000000 */
[----:B------:R-:W1:Y:S01]  /*02f0*/  MUFU.RSQ R25, R25 ;  /* 0x0000001900197308 */ /* 0x000e620000001400 */
[----:B-----5:R-:W-:-:S07]  /*0300*/  FADD R13, R4, R2 ;  /* 0x00000002040d7221 */ /* 0x020fce0000000000 */
[----:B------:R-:W2:Y:S01]  /*0310*/  MUFU.RSQ R26, R26 ;  /* 0x0000001a001a7308 */ /* 0x000ea20000001400 */
[----:B------:R-:W-:Y:S01]  /*0320*/  FADD R2, R5, R3 ;  /* 0x0000000305027221 */ /* 0x000fe20000000000 */
[----:B------:R-:W-:-:S03]  /*0330*/  FADD R13, R13, R20 ;  /* 0x000000140d0d7221 */ /* 0x000fc60000000000 */
[----:B------:R-:W-:Y:S01]  /*0340*/  FADD R21, R2, R21 ;  /* 0x0000001502157221 */ /* 0x000fe20000000000 */
[----:B---3--:R-:W-:-:S03]  /*0350*/  FADD R22, R13, -R22 ;  /* 0x800000160d167221 */ /* 0x008fc60000000000 */
[----:B------:R-:W-:Y:S01]  /*0360*/  FADD R21, R21, -R24 ;  /* 0x8000001815157221 */ /* 0x000fe20000000000 */
[----:B-1----:R-:W-:-:S03]  /*0370*/  FMUL R5, R25, R22 ;  /* 0x0000001619057220 */ /* 0x002fc60000400000 */
[----:B--2---:R-:W-:Y:S01]  /*0380*/  FMUL R4, R26, R21 ;  /* 0x000000151a047220 */ /* 0x004fe20000400000 */
[----:B0-----:R-:W-:-:S04]  /*0390*/  IMAD.WIDE R2, R0, 0x4, R6 ;  /* 0x0000000400027825 */ /* 0x001fc800078e0206 */
[----:B------:R-:W-:Y:S01]  /*03a0*/  FFMA R10, R5, R10, R16 ;  /* 0x0000000a050a7223 */ /* 0x000fe20000000010 */
[----:B------:R-:W-:Y:S01]  /*03b0*/  FFMA R11, R4, R11, R17 ;  /* 0x0000000b040b7223 */ /* 0x000fe20000000011 */
[----:B------:R-:W-:Y:S06]  /*03c0*/  @P0 EXIT ;  /* 0x000000000000094d */ /* 0x000fec0003800000 */
[----:B------:R-:W-:Y:S01]  /*03d0*/  STG.E.64 desc[UR4][R2.64], R10 ;  /* 0x0000000a02007986 */ /* 0x000fe2000c101b04 */
[----:B------:R-:W-:Y:S05]  /*03e0*/  EXIT ;  /* 0x000000000000794d */ /* 0x000fea0003800000 */
.L_x_0:
[----:B------:R-:W-:-:S00]  /*03f0*/  BRA `(.L_x_0) ;  /* 0xfffffffc00fc7947 */ /* 0x000fc0000383ffff */
[----:B------:R-:W-:-:S00]  /*0400*/  NOP ;  /* 0x0000000000007918 */ /* 0x000fc00000000000 */
[----:B------:R-:W-:-:S00]  /*0410*/  NOP ;  /* 0x0000000000007918 */ /* 0x000fc00000000000 */
[----:B------:R-:W-:-:S00]  /*0420*/  NOP ;  /* 0x0000000000007918 */ /* 0x000fc00000000000 */
[----:B------:R-:W-:-:S00]  /*0430*/  NOP ;  /* 0x0000000000007918 */ /* 0x000fc00000000000 */
[----:B------:R-:W-:-:S00]  /*0440*/  NOP ;  /* 0x0000000000007918 */ /* 0x000fc00000000000 */
[----:B------:R-:W-:-:S00]  /*0450*/  NOP ;  /* 0x0000000000007918 */ /* 0x000fc00000000000 */
[----:B------:R-:W-:-:S00]  /*0460*/  NOP ;  /* 0x0000000000007918 */ /* 0x000fc00000000000 */
[----:B------:R-:W-:-:S00]  /*0470*/  NOP ;  /* 0x0000000000007918 */ /* 0x000fc00000000000 */
.L_x_1:


//--------------------- .nv.global.init           --------------------------
	.section	.nv.global.init,"aw",@progbits
.nv.global.init:
	.type		_$_str,@object
	.size		_$_str,(.L_0 - _$_str)
_$_str:
        /*0000*/ 	.byte	0x5f, 0x5f, 0x43, 0x55, 0x44, 0x41, 0x5f, 0x46, 0x54, 0x5a, 0x00
.L_0:


//--------------------- .nv.constant0.triton_poi_fused_add_native_layer_norm_8 --------------------------
	.section	.nv.constant0.triton_poi_fused_add_native_layer_norm_8,"a",@progbits
	.sectionflags	@""
	.align	4
.nv.constant0.triton_poi_fused_add_native_layer_norm_8:
	.zero		596
